//
// Generated by NVIDIA NVVM Compiler
//
// Compiler Build ID: CL-36424714
// Cuda compilation tools, release 13.0, V13.0.88
// Based on NVVM 20.0.0
//

.version 9.0
.target sm_100
.address_size 64

	// .globl	_Z3fftPfS_
// _ZZ3fftPfS_E2SA has been demoted
// _ZZ3fftPfS_E2SB has been demoted
// _ZZ3fftPfS_E4SROT has been demoted

.visible .entry _Z3fftPfS_(
	.param .u64 .ptr .align 1 _Z3fftPfS__param_0,
	.param .u64 .ptr .align 1 _Z3fftPfS__param_1
)
{
	.reg .pred 	%p<2>;
	.reg .b16 	%rs<17>;
	.reg .b32 	%r<105>;
	.reg .b32 	%f<63>;
	.reg .b64 	%rd<23>;
	// demoted variable
	.shared .align 4 .b8 _ZZ3fftPfS_E2SA[512];
	// demoted variable
	.shared .align 4 .b8 _ZZ3fftPfS_E2SB[512];
	// demoted variable
	.shared .align 4 .b8 _ZZ3fftPfS_E4SROT[512];
	ld.param.u64 	%rd1, [_Z3fftPfS__param_0];
	ld.param.u64 	%rd2, [_Z3fftPfS__param_1];
	cvta.to.global.u64 	%rd3, %rd1;
	cvta.to.global.u64 	%rd4, %rd2;
	mov.u32 	%r1, %tid.x;
	mul.wide.u32 	%rd5, %r1, 4;
	add.s64 	%rd6, %rd4, %rd5;
	ld.global.f32 	%f1, [%rd6];
	shl.b32 	%r2, %r1, 2;
	mov.u32 	%r3, _ZZ3fftPfS_E4SROT;
	add.s32 	%r4, %r3, %r2;
	st.shared.f32 	[%r4], %f1;
	mov.u32 	%r5, %ntid.x;
	mul.wide.s32 	%rd7, %r5, 4;
	add.s64 	%rd8, %rd6, %rd7;
	ld.global.f32 	%f2, [%rd8];
	shl.b32 	%r6, %r5, 2;
	add.s32 	%r7, %r4, %r6;
	st.shared.f32 	[%r7], %f2;
	add.s64 	%rd9, %rd3, %rd5;
	ld.global.f32 	%f3, [%rd9];
	mov.u32 	%r8, _ZZ3fftPfS_E2SA;
	add.s32 	%r9, %r8, %r2;
	st.shared.f32 	[%r9], %f3;
	add.s64 	%rd10, %rd9, %rd7;
	ld.global.f32 	%f4, [%rd10];
	add.s32 	%r10, %r9, %r6;
	st.shared.f32 	[%r10], %f4;
	bar.sync 	0;
	shr.u32 	%r11, %r1, 2;
	and.b32  	%r12, %r1, 3;
	cvt.u16.u32 	%rs1, %r1;
	shr.u16 	%rs2, %rs1, 1;
	and.b16  	%rs3, %rs2, 1;
	and.b32  	%r13, %r1, 1;
	setp.eq.b32 	%p1, %r13, 1;
	selp.b16 	%rs4, %rs3, 0, %p1;
	and.b32  	%r14, %r11, 240;
	mad.lo.s32 	%r15, %r14, 3, %r11;
	shl.b32 	%r16, %r15, 1;
	shl.b32 	%r17, %r1, 5;
	and.b32  	%r18, %r17, 96;
	add.s32 	%r19, %r16, %r18;
	and.b16  	%rs5, %rs1, 2;
	sub.s16 	%rs6, 1, %rs5;
	shl.b16 	%rs7, %rs4, 1;
	sub.s16 	%rs8, 1, %rs7;
	mul.wide.s16 	%r20, %rs6, 64;
	add.s32 	%r21, %r20, %r19;
	cvt.u64.u32 	%rd11, %r21;
	cvt.rn.f32.s16 	%f5, %rs8;
	shl.b64 	%rd12, %rd11, 48;
	shr.s64 	%rd13, %rd12, 46;
	cvt.u32.u64 	%r22, %rd13;
	add.s32 	%r23, %r8, %r22;
	ld.shared.f32 	%f6, [%r23];
	cvt.rn.f32.s16 	%f7, %rs6;
	shl.b32 	%r24, %r19, 2;
	add.s32 	%r25, %r8, %r24;
	ld.shared.f32 	%f8, [%r25];
	fma.rn.f32 	%f9, %f8, %f7, %f6;
	mul.f32 	%f10, %f9, %f5;
	cvt.u32.u16 	%r26, %rs4;
	or.b32  	%r27, %r19, %r26;
	shl.b32 	%r28, %r27, 2;
	mov.u32 	%r29, _ZZ3fftPfS_E2SB;
	add.s32 	%r30, %r29, %r28;
	st.shared.f32 	[%r30], %f10;
	mul.wide.s16 	%r31, %rs6, 256;
	add.s32 	%r32, %r25, %r31;
	ld.shared.f32 	%f11, [%r32+4];
	ld.shared.f32 	%f12, [%r25+4];
	fma.rn.f32 	%f13, %f12, %f7, %f11;
	xor.b16  	%rs9, %rs4, 1;
	cvt.u32.u16 	%r33, %rs9;
	or.b32  	%r34, %r19, %r33;
	shl.b32 	%r35, %r34, 2;
	add.s32 	%r36, %r29, %r35;
	st.shared.f32 	[%r36], %f13;
	selp.b16 	%rs10, -1, 1, %p1;
	shr.u32 	%r37, %r19, 4;
	and.b32  	%r38, %r37, 2;
	shr.u32 	%r39, %r19, 6;
	add.s32 	%r40, %r38, %r39;
	selp.b32 	%r41, -1, 1, %p1;
	add.s32 	%r42, %r12, %r41;
	shl.b32 	%r43, %r42, 5;
	add.s32 	%r44, %r43, %r16;
	cvt.u64.u32 	%rd14, %r44;
	shl.b64 	%rd15, %rd14, 48;
	shr.s64 	%rd16, %rd15, 46;
	cvt.u32.u64 	%r45, %rd16;
	add.s32 	%r46, %r29, %r45;
	ld.shared.f32 	%f14, [%r46];
	cvt.rn.f32.s16 	%f15, %rs10;
	add.s32 	%r47, %r29, %r24;
	ld.shared.f32 	%f16, [%r47];
	fma.rn.f32 	%f17, %f16, %f15, %f14;
	st.shared.f32 	[%r25], %f17;
	shl.b32 	%r48, %r44, 2;
	add.s32 	%r49, %r29, %r48;
	ld.shared.f32 	%f18, [%r49+4];
	ld.shared.f32 	%f19, [%r47+4];
	fma.rn.f32 	%f20, %f19, %f15, %f18;
	st.shared.f32 	[%r25+4], %f20;
	shl.b32 	%r50, %r1, 14;
	and.b32  	%r51, %r50, 983040;
	mul.lo.s32 	%r52, %r51, %r40;
	shr.u32 	%r53, %r52, 13;
	add.s32 	%r54, %r3, %r53;
	ld.shared.f32 	%f21, [%r54];
	ld.shared.f32 	%f22, [%r54+4];
	mul.f32 	%f23, %f20, %f22;
	fma.rn.f32 	%f24, %f17, %f21, %f23;
	st.shared.f32 	[%r47], %f24;
	mul.f32 	%f25, %f20, %f21;
	mul.f32 	%f26, %f22, %f17;
	sub.f32 	%f27, %f25, %f26;
	st.shared.f32 	[%r47+4], %f27;
	bar.sync 	0;
	and.b32  	%r55, %r11, 252;
	mad.lo.s32 	%r56, %r55, 3, %r11;
	shl.b32 	%r57, %r56, 1;
	shl.b32 	%r58, %r1, 3;
	and.b32  	%r59, %r58, 24;
	add.s32 	%r60, %r57, %r59;
	mul.wide.s16 	%r61, %rs6, 16;
	add.s32 	%r62, %r61, %r60;
	cvt.u64.u32 	%rd17, %r62;
	shl.b64 	%rd18, %rd17, 48;
	shr.s64 	%rd19, %rd18, 46;
	cvt.u32.u64 	%r63, %rd19;
	add.s32 	%r64, %r29, %r63;
	ld.shared.f32 	%f28, [%r64];
	shl.b32 	%r65, %r60, 2;
	add.s32 	%r66, %r29, %r65;
	ld.shared.f32 	%f29, [%r66];
	fma.rn.f32 	%f30, %f29, %f7, %f28;
	mul.f32 	%f31, %f30, %f5;
	or.b32  	%r67, %r60, %r26;
	shl.b32 	%r68, %r67, 2;
	add.s32 	%r69, %r8, %r68;
	st.shared.f32 	[%r69], %f31;
	add.s32 	%r70, %r66, %r20;
	ld.shared.f32 	%f32, [%r70+4];
	ld.shared.f32 	%f33, [%r66+4];
	fma.rn.f32 	%f34, %f33, %f7, %f32;
	or.b32  	%r71, %r60, %r33;
	shl.b32 	%r72, %r71, 2;
	add.s32 	%r73, %r8, %r72;
	st.shared.f32 	[%r73], %f34;
	shl.b32 	%r74, %r42, 3;
	add.s32 	%r75, %r74, %r57;
	cvt.u64.u32 	%rd20, %r75;
	and.b32  	%r76, %r60, 8;
	shr.u32 	%r77, %r60, 2;
	and.b32  	%r78, %r77, 4;
	or.b32  	%r79, %r78, %r76;
	and.b32  	%r80, %r11, 3;
	mul.lo.s32 	%r81, %r79, %r80;
	shl.b64 	%rd21, %rd20, 48;
	shr.s64 	%rd22, %rd21, 46;
	cvt.u32.u64 	%r82, %rd22;
	add.s32 	%r83, %r8, %r82;
	ld.shared.f32 	%f35, [%r83];
	add.s32 	%r84, %r8, %r65;
	ld.shared.f32 	%f36, [%r84];
	fma.rn.f32 	%f37, %f36, %f15, %f35;
	st.shared.f32 	[%r66], %f37;
	shl.b32 	%r85, %r75, 2;
	add.s32 	%r86, %r8, %r85;
	ld.shared.f32 	%f38, [%r86+4];
	ld.shared.f32 	%f39, [%r84+4];
	fma.rn.f32 	%f40, %f39, %f15, %f38;
	st.shared.f32 	[%r66+4], %f40;
	shl.b32 	%r87, %r81, 3;
	add.s32 	%r88, %r3, %r87;
	ld.shared.f32 	%f41, [%r88];
	ld.shared.f32 	%f42, [%r88+4];
	mul.f32 	%f43, %f40, %f42;
	fma.rn.f32 	%f44, %f37, %f41, %f43;
	st.shared.f32 	[%r84], %f44;
	mul.f32 	%f45, %f40, %f41;
	mul.f32 	%f46, %f42, %f37;
	sub.f32 	%f47, %f45, %f46;
	st.shared.f32 	[%r84+4], %f47;
	bar.sync 	0;
	add.s32 	%r89, %r12, %r11;
	mad.lo.s32 	%r90, %r11, 3, %r89;
	cvt.u16.u32 	%rs11, %r90;
	shl.b16 	%rs12, %rs11, 1;
	shl.b16 	%rs13, %rs6, 2;
	add.s16 	%rs14, %rs13, %rs12;
	shl.b16 	%rs15, %rs10, 1;
	add.s16 	%rs16, %rs12, %rs15;
	mul.wide.s16 	%r91, %rs14, 4;
	add.s32 	%r92, %r8, %r91;
	ld.shared.f32 	%f48, [%r92];
	cvt.u32.u16 	%r93, %rs12;
	mul.wide.u16 	%r94, %rs12, 4;
	add.s32 	%r95, %r8, %r94;
	ld.shared.f32 	%f49, [%r95];
	fma.rn.f32 	%f50, %f49, %f7, %f48;
	mul.f32 	%f51, %f50, %f5;
	or.b32  	%r96, %r93, %r26;
	shl.b32 	%r97, %r96, 2;
	add.s32 	%r98, %r29, %r97;
	st.shared.f32 	[%r98], %f51;
	ld.shared.f32 	%f52, [%r92+4];
	ld.shared.f32 	%f53, [%r95+4];
	fma.rn.f32 	%f54, %f53, %f7, %f52;
	or.b32  	%r99, %r93, %r33;
	shl.b32 	%r100, %r99, 2;
	add.s32 	%r101, %r29, %r100;
	st.shared.f32 	[%r101], %f54;
	mul.wide.s16 	%r102, %rs16, 4;
	add.s32 	%r103, %r29, %r102;
	ld.shared.f32 	%f55, [%r103];
	add.s32 	%r104, %r29, %r94;
	ld.shared.f32 	%f56, [%r104];
	fma.rn.f32 	%f57, %f56, %f15, %f55;
	st.shared.f32 	[%r95], %f57;
	ld.shared.f32 	%f58, [%r103+4];
	ld.shared.f32 	%f59, [%r104+4];
	fma.rn.f32 	%f60, %f59, %f15, %f58;
	st.shared.f32 	[%r95+4], %f60;
	bar.sync 	0;
	ld.shared.f32 	%f61, [%r9];
	st.global.f32 	[%rd9], %f61;
	ld.shared.f32 	%f62, [%r10];
	st.global.f32 	[%rd10], %f62;
	ret;

}


// ===== COMPILED SASS (sm_100) =====

	.target	sm_100

	.elftype	@"ET_EXEC"


//--------------------- .note.nv.tkinfo           --------------------------
	.section	.note.nv.tkinfo,"",@"SHT_NOTE"
	.sectionflags	@"SHF_NOTE_NV_TKINFO"
	.tkinfo
        /*0018*/ 	.word	0x00000002
        /*0030*/ 	.string	""
        /*0030*/ 	.string	"ptxas"
        /*0030*/ 	.string	"Cuda compilation tools, release 13.0, V13.0.88"
        /*0030*/ 	.string	"Build cuda_13.0.r13.0/compiler.36424714_0"
        /*0030*/ 	.string	"-arch sm_100 -m 64 "



//--------------------- .note.nv.cuinfo           --------------------------
	.section	.note.nv.cuinfo,"",@"SHT_NOTE"
	.sectionflags	@"SHF_NOTE_NV_CUINFO"
        /*0018*/ 	.short	0x0002
        /*001a*/ 	.short	0x0064
        /*001c*/ 	.short	0x0082
	.zero		2


//--------------------- .nv.info                  --------------------------
	.section	.nv.info,"",@"SHT_CUDA_INFO"
	.align	4


	//----- nvinfo : EIATTR_REGCOUNT
	.align		4
        /*0000*/ 	.byte	0x04, 0x2f
        /*0002*/ 	.short	(.L_1 - .L_0)
	.align		4
.L_0:
        /*0004*/ 	.word	index@(_Z3fftPfS_)
        /*0008*/ 	.word	0x00000020


	//----- nvinfo : EIATTR_FRAME_SIZE
	.align		4
.L_1:
        /*000c*/ 	.byte	0x04, 0x11
        /*000e*/ 	.short	(.L_3 - .L_2)
	.align		4
.L_2:
        /*0010*/ 	.word	index@(_Z3fftPfS_)
        /*0014*/ 	.word	0x00000000


	//----- nvinfo : EIATTR_MIN_STACK_SIZE
	.align		4
.L_3:
        /*0018*/ 	.byte	0x04, 0x12
        /*001a*/ 	.short	(.L_5 - .L_4)
	.align		4
.L_4:
        /*001c*/ 	.word	index@(_Z3fftPfS_)
        /*0020*/ 	.word	0x00000000
.L_5:


//--------------------- .nv.compat                --------------------------
	.section	.nv.compat,"",@"SHT_CUDA_COMPAT_INFO"
	.align	4
        /*0000*/ 	.byte	0x02, 0x09, 0x00, 0x00, 0x02, 0x02, 0x01, 0x00, 0x02, 0x05, 0x05, 0x00, 0x03, 0x07, 0x01, 0x01
        /*0010*/ 	.byte	0x02, 0x03, 0x00, 0x00, 0x02, 0x06, 0x01, 0x00, 0x04, 0x0b, 0x08, 0x00, 0x09, 0x00, 0x00, 0x00
        /*0020*/ 	.byte	0x00, 0x00, 0x00, 0x00


//--------------------- .nv.info._Z3fftPfS_       --------------------------
	.section	.nv.info._Z3fftPfS_,"",@"SHT_CUDA_INFO"
	.sectionflags	@""
	.align	4


	//----- nvinfo : EIATTR_CUDA_API_VERSION
	.align		4
        /*0000*/ 	.byte	0x04, 0x37
        /*0002*/ 	.short	(.L_7 - .L_6)
.L_6:
        /*0004*/ 	.word	0x00000082


	//----- nvinfo : EIATTR_KPARAM_INFO
	.align		4
.L_7:
        /*0008*/ 	.byte	0x04, 0x17
        /*000a*/ 	.short	(.L_9 - .L_8)
.L_8:
        /*000c*/ 	.word	0x00000000
        /*0010*/ 	.short	0x0001
        /*0012*/ 	.short	0x0008
        /*0014*/ 	.byte	0x00, 0xf5, 0x21, 0x00


	//----- nvinfo : EIATTR_KPARAM_INFO
	.align		4
.L_9:
        /*0018*/ 	.byte	0x04, 0x17
        /*001a*/ 	.short	(.L_11 - .L_10)
.L_10:
        /*001c*/ 	.word	0x00000000
        /*0020*/ 	.short	0x0000
        /*0022*/ 	.short	0x0000
        /*0024*/ 	.byte	0x00, 0xf5, 0x21, 0x00


	//----- nvinfo : EIATTR_SPARSE_MMA_MASK
	.align		4
.L_11:
        /*0028*/ 	.byte	0x03, 0x50
        /*002a*/ 	.short	0x0000


	//----- nvinfo : EIATTR_MAXREG_COUNT
	.align		4
        /*002c*/ 	.byte	0x03, 0x1b
        /*002e*/ 	.short	0x00ff


	//----- nvinfo : EIATTR_NUM_BARRIERS
	.align		4
        /*0030*/ 	.byte	0x02, 0x4c
        /*0032*/ 	.byte	0x01
	.zero		1


	//----- nvinfo : EIATTR_MERCURY_ISA_VERSION
	.align		4
        /*0034*/ 	.byte	0x03, 0x5f
        /*0036*/ 	.short	0x0101


	//----- nvinfo : EIATTR_VRC_CTA_INIT_COUNT
	.align		4
        /*0038*/ 	.byte	0x02, 0x4a
	.zero		1
	.zero		1


	//----- nvinfo : EIATTR_EXIT_INSTR_OFFSETS
	.align		4
        /*003c*/ 	.byte	0x04, 0x1c
        /*003e*/ 	.short	(.L_13 - .L_12)


	//   ....[0]....
.L_12:
        /*0040*/ 	.word	0x00000c40


	//----- nvinfo : EIATTR_CBANK_PARAM_SIZE
	.align		4
.L_13:
        /*0044*/ 	.byte	0x03, 0x19
        /*0046*/ 	.short	0x0010


	//----- nvinfo : EIATTR_PARAM_CBANK
	.align		4
        /*0048*/ 	.byte	0x04, 0x0a
        /*004a*/ 	.short	(.L_15 - .L_14)
	.align		4
.L_14:
        /*004c*/ 	.word	index@(.nv.constant0._Z3fftPfS_)
        /*0050*/ 	.short	0x0380
        /*0052*/ 	.short	0x0010


	//----- nvinfo : EIATTR_SW_WAR
	.align		4
.L_15:
        /*0054*/ 	.byte	0x04, 0x36
        /*0056*/ 	.short	(.L_17 - .L_16)
.L_16:
        /*0058*/ 	.word	0x00000008
.L_17:


//--------------------- .nv.callgraph             --------------------------
	.section	.nv.callgraph,"",@"SHT_CUDA_CALLGRAPH"
	.align	4
	.sectionentsize	8
	.align		4
        /*0000*/ 	.word	0x00000000
	.align		4
        /*0004*/ 	.word	0xffffffff
	.align		4
        /*0008*/ 	.word	0x00000000
	.align		4
        /*000c*/ 	.word	0xfffffffe
	.align		4
        /*0010*/ 	.word	0x00000000
	.align		4
        /*0014*/ 	.word	0xfffffffd
	.align		4
        /*0018*/ 	.word	0x00000000
	.align		4
        /*001c*/ 	.word	0xfffffffc


//--------------------- .text._Z3fftPfS_          --------------------------
	.section	.text._Z3fftPfS_,"ax",@progbits
	.align	128
        .global         _Z3fftPfS_
        .type           _Z3fftPfS_,@function
        .size           _Z3fftPfS_,(.L_x_1 - _Z3fftPfS_)
        .other          _Z3fftPfS_,@"STO_CUDA_ENTRY STV_DEFAULT"
_Z3fftPfS_:
.text._Z3fftPfS_:
[----:B------:R-:W-:Y:S01]  /*0000*/  LDC R1, c[0x0][0x37c] ;  /* 0x0000df00ff017b82 */ /* 0x000fe20000000800 */
[----:B------:R-:W0:Y:S07]  /*0010*/  S2R R6, SR_TID.X ;  /* 0x0000000000067919 */ /* 0x000e2e0000002100 */
[----:B------:R-:W0:Y:S01]  /*0020*/  LDC.64 R12, c[0x0][0x388] ;  /* 0x0000e200ff0c7b82 */ /* 0x000e220000000a00 */
[----:B------:R-:W1:Y:S07]  /*0030*/  LDCU.64 UR8, c[0x0][0x358] ;  /* 0x00006b00ff0877ac */ /* 0x000e6e0008000a00 */
[----:B------:R-:W2:Y:S08]  /*0040*/  LDC.64 R2, c[0x0][0x380] ;  /* 0x0000e000ff027b82 */ /* 0x000eb00000000a00 */
[----:B------:R-:W3:Y:S01]  /*0050*/  LDC R9, c[0x0][0x360] ;  /* 0x0000d800ff097b82 */ /* 0x000ee20000000800 */
[----:B0-----:R-:W-:-:S04]  /*0060*/  IMAD.WIDE.U32 R12, R6, 0x4, R12 ;  /* 0x00000004060c7825 */ /* 0x001fc800078e000c */
[C---:B--2---:R-:W-:Y:S01]  /*0070*/  IMAD.WIDE.U32 R2, R6.reuse, 0x4, R2 ;  /* 0x0000000406027825 */ /* 0x044fe200078e0002 */
[----:B-1----:R0:W2:Y:S03]  /*0080*/  LDG.E R10, desc[UR8][R12.64] ;  /* 0x000000080c0a7981 */ /* 0x0020a6000c1e1900 */
[C---:B---3--:R-:W-:Y:S01]  /*0090*/  IMAD.WIDE R16, R9.reuse, 0x4, R12 ;  /* 0x0000000409107825 */ /* 0x048fe200078e020c */
[----:B------:R-:W3:Y:S03]  /*00a0*/  LDG.E R19, desc[UR8][R2.64] ;  /* 0x0000000802137981 */ /* 0x000ee6000c1e1900 */
[----:B------:R-:W-:Y:S02]  /*00b0*/  IMAD.WIDE R4, R9, 0x4, R2 ;  /* 0x0000000409047825 */ /* 0x000fe400078e0202 */
[----:B------:R1:W4:Y:S04]  /*00c0*/  LDG.E R17, desc[UR8][R16.64] ;  /* 0x0000000810117981 */ /* 0x000328000c1e1900 */
[----:B------:R-:W5:Y:S01]  /*00d0*/  LDG.E R11, desc[UR8][R4.64] ;  /* 0x00000008040b7981 */ /* 0x000f62000c1e1900 */
[----:B------:R-:W1:Y:S01]  /*00e0*/  S2UR UR6, SR_CgaCtaId ;  /* 0x00000000000679c3 */ /* 0x000e620000008800 */
[----:B------:R-:W-:Y:S01]  /*00f0*/  LOP3.LUT R0, R6, 0x2, RZ, 0xc0, !PT ;  /* 0x0000000206007812 */ /* 0x000fe200078ec0ff */
[----:B------:R-:W-:-:S02]  /*0100*/  UMOV UR4, 0x400 ;  /* 0x0000040000047882 */ /* 0x000fc40000000000 */
[----:B------:R-:W-:Y:S02]  /*0110*/  UIADD3 UR5, UPT, UPT, UR4, 0x400, URZ ;  /* 0x0000040004057890 */ /* 0x000fe4000fffe0ff */
[----:B------:R-:W-:-:S05]  /*0120*/  IMAD.MOV R0, RZ, RZ, -R0 ;  /* 0x000000ffff007224 */ /* 0x000fca00078e0a00 */
[----:B0-----:R-:W-:Y:S01]  /*0130*/  PRMT R13, R0, 0x7710, RZ ;  /* 0x00007710000d7816 */ /* 0x001fe200000000ff */
[----:B------:R-:W-:Y:S01]  /*0140*/  IMAD.SHL.U32 R0, R6, 0x20, RZ ;  /* 0x0000002006007824 */ /* 0x000fe200078e00ff */
[----:B------:R-:W-:-:S04]  /*0150*/  SHF.R.U32.HI R14, RZ, 0x2, R6 ;  /* 0x00000002ff0e7819 */ /* 0x000fc80000011606 */
[----:B------:R-:W-:Y:S01]  /*0160*/  LOP3.LUT R21, R0, 0x60, RZ, 0xc0, !PT ;  /* 0x0000006000157812 */ /* 0x000fe200078ec0ff */
[----:B-1----:R-:W-:Y:S02]  /*0170*/  ULEA UR5, UR6, UR5, 0x18 ;  /* 0x0000000506057291 */ /* 0x002fe4000f8ec0ff */
[----:B------:R-:W-:-:S04]  /*0180*/  ULEA UR7, UR6, UR4, 0x18 ;  /* 0x0000000406077291 */ /* 0x000fc8000f8ec0ff */
[C---:B------:R-:W-:Y:S02]  /*0190*/  LEA R15, R6.reuse, UR5, 0x2 ;  /* 0x00000005060f7c11 */ /* 0x040fe4000f8e10ff */
[----:B------:R-:W-:Y:S02]  /*01a0*/  LEA R0, R6, UR7, 0x2 ;  /* 0x0000000706007c11 */ /* 0x000fe4000f8e10ff */
[----:B------:R-:W-:Y:S01]  /*01b0*/  LOP3.LUT R7, R14, 0xf0, RZ, 0xc0, !PT ;  /* 0x000000f00e077812 */ /* 0x000fe200078ec0ff */
[C---:B------:R-:W-:Y:S02]  /*01c0*/  IMAD R18, R9.reuse, 0x4, R15 ;  /* 0x0000000409127824 */ /* 0x040fe400078e020f */
[----:B------:R-:W-:Y:S02]  /*01d0*/  IMAD R8, R9, 0x4, R0 ;  /* 0x0000000409087824 */ /* 0x000fe400078e0200 */
[----:B------:R-:W-:Y:S02]  /*01e0*/  IMAD R7, R7, 0x3, R14 ;  /* 0x0000000307077824 */ /* 0x000fe400078e020e */
[----:B------:R-:W-:-:S02]  /*01f0*/  VIADD R13, R13, 0x1 ;  /* 0x000000010d0d7836 */ /* 0x000fc40000000000 */
[----:B------:R-:W-:-:S03]  /*0200*/  IMAD.SHL.U32 R12, R7, 0x2, RZ ;  /* 0x00000002070c7824 */ /* 0x000fc600078e00ff */
[----:B------:R-:W-:Y:S02]  /*0210*/  PRMT R16, R13, 0x9910, RZ ;  /* 0x000099100d107816 */ /* 0x000fe400000000ff */
[----:B------:R-:W-:-:S05]  /*0220*/  IADD3 R7, PT, PT, R12, R21, RZ ;  /* 0x000000150c077210 */ /* 0x000fca0007ffe0ff */
[----:B------:R-:W-:Y:S01]  /*0230*/  IMAD R20, R16, 0x40, R7 ;  /* 0x0000004010147824 */ /* 0x000fe200078e0207 */
[----:B------:R-:W-:-:S03]  /*0240*/  LOP3.LUT R9, R6, 0xffff, RZ, 0xc0, !PT ;  /* 0x0000ffff06097812 */ /* 0x000fc600078ec0ff */
[----:B------:R-:W-:Y:S01]  /*0250*/  IMAD.U32 R20, R20, 0x10000, RZ ;  /* 0x0001000014147824 */ /* 0x000fe200078e00ff */
[----:B------:R-:W-:Y:S02]  /*0260*/  LEA R21, R7, UR7, 0x2 ;  /* 0x0000000707157c11 */ /* 0x000fe4000f8e10ff */
[----:B------:R-:W-:Y:S02]  /*0270*/  SHF.R.U32.HI R9, RZ, 0x1, R9 ;  /* 0x00000001ff097819 */ /* 0x000fe40000011609 */
[----:B------:R-:W-:Y:S02]  /*0280*/  LEA.HI.SX32 R22, R20, UR7, 0x12 ;  /* 0x0000000714167c11 */ /* 0x000fe4000f8f92ff */
[----:B------:R-:W-:Y:S02]  /*0290*/  LOP3.LUT R20, R6, 0x1, RZ, 0xc0, !PT ;  /* 0x0000000106147812 */ /* 0x000fe400078ec0ff */
[----:B------:R-:W-:Y:S02]  /*02a0*/  LOP3.LUT R9, R9, 0x1, RZ, 0xc0, !PT ;  /* 0x0000000109097812 */ /* 0x000fe400078ec0ff */
[----:B------:R-:W-:-:S04]  /*02b0*/  ISETP.NE.U32.AND P0, PT, R20, 0x1, PT ;  /* 0x000000011400780c */ /* 0x000fc80003f05070 */
[----:B------:R-:W-:Y:S01]  /*02c0*/  SEL R9, R9, RZ, !P0 ;  /* 0x000000ff09097207 */ /* 0x000fe20004000000 */
[----:B------:R-:W-:-:S04]  /*02d0*/  UIADD3 UR4, UPT, UPT, UR4, 0x200, URZ ;  /* 0x0000020004047890 */ /* 0x000fc8000fffe0ff */
[----:B------:R-:W-:Y:S01]  /*02e0*/  ULEA UR4, UR6, UR4, 0x18 ;  /* 0x0000000406047291 */ /* 0x000fe2000f8ec0ff */
[----:B--2---:R0:W-:Y:S04]  /*02f0*/  STS [R15], R10 ;  /* 0x0000000a0f007388 */ /* 0x0041e80000000800 */
[----:B----4-:R-:W-:Y:S04]  /*0300*/  STS [R18], R17 ;  /* 0x0000001112007388 */ /* 0x010fe80000000800 */
[----:B---3--:R-:W-:Y:S04]  /*0310*/  STS [R0], R19 ;  /* 0x0000001300007388 */ /* 0x008fe80000000800 */
[----:B-----5:R1:W-:Y:S01]  /*0320*/  STS [R8], R11 ;  /* 0x0000000b08007388 */ /* 0x0203e20000000800 */
[----:B------:R-:W-:Y:S01]  /*0330*/  BAR.SYNC.DEFER_BLOCKING 0x0 ;  /* 0x0000000000007b1d */ /* 0x000fe20000010000 */
[----:B0-----:R-:W-:-:S05]  /*0340*/  SHF.L.U32 R10, R9, 0x1, RZ ;  /* 0x00000001090a7819 */ /* 0x001fca00000006ff */
[----:B-1----:R-:W-:Y:S01]  /*0350*/  IMAD.MOV R11, RZ, RZ, -R10 ;  /* 0x000000ffff0b7224 */ /* 0x002fe200078e0a0a */
[----:B------:R-:W-:Y:S04]  /*0360*/  LDS R23, [R21] ;  /* 0x0000000015177984 */ /* 0x000fe80000000800 */
[----:B------:R-:W0:Y:S01]  /*0370*/  LDS R15, [R22] ;  /* 0x00000000160f7984 */ /* 0x000e220000000800 */
[----:B------:R-:W-:Y:S01]  /*0380*/  PRMT R11, R11, 0x7710, RZ ;  /* 0x000077100b0b7816 */ /* 0x000fe200000000ff */
[----:B------:R-:W0:Y:S04]  /*0390*/  I2F.S16 R10, R13 ;  /* 0x0000000d000a7306 */ /* 0x000e280000101400 */
[----:B------:R-:W-:-:S06]  /*03a0*/  VIADD R11, R11, 0x1 ;  /* 0x000000010b0b7836 */ /* 0x000fcc0000000000 */
[----:B------:R-:W1:Y:S01]  /*03b0*/  I2F.S16 R11, R11 ;  /* 0x0000000b000b7306 */ /* 0x000e620000101400 */
[----:B------:R-:W-:-:S05]  /*03c0*/  IMAD.IADD R17, R9, 0x1, R7 ;  /* 0x0000000109117824 */ /* 0x000fca00078e0207 */
[----:B------:R-:W-:Y:S01]  /*03d0*/  LEA R20, R17, UR4, 0x2 ;  /* 0x0000000411147c11 */ /* 0x000fe2000f8e10ff */
[----:B0-----:R-:W-:Y:S01]  /*03e0*/  FFMA R18, R10, R23, R15 ;  /* 0x000000170a127223 */ /* 0x001fe2000000000f */
[----:B------:R-:W-:-:S03]  /*03f0*/  LEA R23, R16, R21, 0x8 ;  /* 0x0000001510177211 */ /* 0x000fc600078e40ff */
[----:B-1----:R-:W-:-:S05]  /*0400*/  FMUL R19, R11, R18 ;  /* 0x000000120b137220 */ /* 0x002fca0000400000 */
[----:B------:R0:W-:Y:S04]  /*0410*/  STS [R20], R19 ;  /* 0x0000001314007388 */ /* 0x0001e80000000800 */
[----:B------:R-:W-:Y:S04]  /*0420*/  LDS R23, [R23+0x4] ;  /* 0x0000040017177984 */ /* 0x000fe80000000800 */
[----:B------:R-:W1:Y:S01]  /*0430*/  LDS R24, [R21+0x4] ;  /* 0x0000040015187984 */ /* 0x000e620000000800 */
[----:B------:R-:W-:-:S05]  /*0440*/  LOP3.LUT R15, R6, 0x3, RZ, 0xc0, !PT ;  /* 0x00000003060f7812 */ /* 0x000fca00078ec0ff */
[C---:B------:R-:W-:Y:S02]  /*0450*/  VIADD R17, R15.reuse, 0xffffffff ;  /* 0xffffffff0f117836 */ /* 0x040fe40000000000 */
[----:B------:R-:W-:Y:S01]  /*0460*/  @P0 VIADD R17, R15, 0x1 ;  /* 0x000000010f110836 */ /* 0x000fe20000000000 */
[----:B------:R-:W-:-:S03]  /*0470*/  LOP3.LUT R18, R9, 0x1, RZ, 0x3c, !PT ;  /* 0x0000000109127812 */ /* 0x000fc600078e3cff */
[----:B------:R-:W-:Y:S01]  /*0480*/  IMAD R22, R17, 0x20, R12 ;  /* 0x0000002011167824 */ /* 0x000fe200078e020c */
[----:B------:R-:W-:-:S03]  /*0490*/  IADD3 R12, PT, PT, R7, R18, RZ ;  /* 0x00000012070c7210 */ /* 0x000fc60007ffe0ff */
[----:B------:R-:W-:Y:S01]  /*04a0*/  IMAD.U32 R26, R22, 0x10000, RZ ;  /* 0x00010000161a7824 */ /* 0x000fe200078e00ff */
[----:B------:R-:W-:Y:S02]  /*04b0*/  LEA R25, R12, UR4, 0x2 ;  /* 0x000000040c197c11 */ /* 0x000fe4000f8e10ff */
[----:B0-----:R-:W-:Y:S01]  /*04c0*/  LEA R19, R7, UR4, 0x2 ;  /* 0x0000000407137c11 */ /* 0x001fe2000f8e10ff */
[----:B-1----:R-:W-:Y:S01]  /*04d0*/  FFMA R24, R10, R24, R23 ;  /* 0x000000180a187223 */ /* 0x002fe20000000017 */
[----:B------:R-:W-:-:S04]  /*04e0*/  LEA.HI.SX32 R23, R26, UR4, 0x12 ;  /* 0x000000041a177c11 */ /* 0x000fc8000f8f92ff */
[----:B------:R-:W-:Y:S04]  /*04f0*/  STS [R25], R24 ;  /* 0x0000001819007388 */ /* 0x000fe80000000800 */
[----:B------:R-:W-:Y:S04]  /*0500*/  LDS R23, [R23] ;  /* 0x0000000017177984 */ /* 0x000fe80000000800 */
[----:B------:R-:W0:Y:S01]  /*0510*/  LDS R20, [R19] ;  /* 0x0000000013147984 */ /* 0x000e220000000800 */
[----:B------:R-:W-:-:S05]  /*0520*/  IMAD.MOV.U32 R12, RZ, RZ, 0xffff ;  /* 0x0000ffffff0c7424 */ /* 0x000fca00078e00ff */
[----:B------:R-:W-:-:S06]  /*0530*/  SEL R12, R12, 0x1, !P0 ;  /* 0x000000010c0c7807 */ /* 0x000fcc0004000000 */
[----:B------:R-:W0:Y:S01]  /*0540*/  I2F.S16 R12, R12 ;  /* 0x0000000c000c7306 */ /* 0x000e220000101400 */
[----:B------:R-:W-:Y:S01]  /*0550*/  LEA R26, R22, UR4, 0x2 ;  /* 0x00000004161a7c11 */ /* 0x000fe2000f8e10ff */
[----:B0-----:R-:W-:-:S05]  /*0560*/  FFMA R20, R12, R20, R23 ;  /* 0x000000140c147223 */ /* 0x001fca0000000017 */
[----:B------:R-:W-:Y:S04]  /*0570*/  STS [R21], R20 ;  /* 0x0000001415007388 */ /* 0x000fe80000000800 */
[----:B------:R-:W-:Y:S04]  /*0580*/  LDS R27, [R26+0x4] ;  /* 0x000004001a1b7984 */ /* 0x000fe80000000800 */
[----:B------:R-:W0:Y:S01]  /*0590*/  LDS R28, [R19+0x4] ;  /* 0x00000400131c7984 */ /* 0x000e220000000800 */
[----:B------:R-:W-:Y:S01]  /*05a0*/  SHF.R.U32.HI R22, RZ, 0x4, R7 ;  /* 0x00000004ff167819 */ /* 0x000fe20000011607 */
[----:B------:R-:W-:-:S03]  /*05b0*/  IMAD.SHL.U32 R23, R6, 0x4000, RZ ;  /* 0x0000400006177824 */ /* 0x000fc600078e00ff */
[----:B------:R-:W-:Y:S02]  /*05c0*/  LOP3.LUT R22, R22, 0x2, RZ, 0xc0, !PT ;  /* 0x0000000216167812 */ /* 0x000fe400078ec0ff */
[----:B------:R-:W-:Y:S02]  /*05d0*/  LOP3.LUT R23, R23, 0xf0000, RZ, 0xc0, !PT ;  /* 0x000f000017177812 */ /* 0x000fe400078ec0ff */
[----:B------:R-:W-:-:S05]  /*05e0*/  LEA.HI R22, R7, R22, RZ, 0x1a ;  /* 0x0000001607167211 */ /* 0x000fca00078fd0ff */
[----:B------:R-:W-:Y:S02]  /*05f0*/  IMAD R23, R22, R23, RZ ;  /* 0x0000001716177224 */ /* 0x000fe400078e02ff */
[----:B0-----:R-:W-:-:S03]  /*0600*/  FFMA R22, R12, R28, R27 ;  /* 0x0000001c0c167223 */ /* 0x001fc6000000001b */
[----:B------:R-:W-:Y:S02]  /*0610*/  LEA.HI R27, R23, UR5, RZ, 0x13 ;  /* 0x00000005171b7c11 */ /* 0x000fe4000f8f98ff */
[----:B------:R-:W-:Y:S04]  /*0620*/  STS [R21+0x4], R22 ;  /* 0x0000041615007388 */ /* 0x000fe80000000800 */
[----:B------:R-:W0:Y:S04]  /*0630*/  LDS R25, [R27+0x4] ;  /* 0x000004001b197984 */ /* 0x000e280000000800 */
[----:B------:R-:W1:Y:S01]  /*0640*/  LDS R7, [R27] ;  /* 0x000000001b077984 */ /* 0x000e620000000800 */
[----:B------:R-:W-:-:S02]  /*0650*/  LOP3.LUT R23, R14, 0xfc, RZ, 0xc0, !PT ;  /* 0x000000fc0e177812 */ /* 0x000fc400078ec0ff */
[----:B------:R-:W-:-:S03]  /*0660*/  SHF.L.U32 R6, R6, 0x3, RZ ;  /* 0x0000000306067819 */ /* 0x000fc600000006ff */
[----:B------:R-:W-:Y:S01]  /*0670*/  IMAD R23, R23, 0x3, R14 ;  /* 0x0000000317177824 */ /* 0x000fe200078e020e */
[----:B------:R-:W-:-:S03]  /*0680*/  LOP3.LUT R29, R6, 0x18, RZ, 0xc0, !PT ;  /* 0x00000018061d7812 */ /* 0x000fc600078ec0ff */
[----:B------:R-:W-:-:S04]  /*0690*/  IMAD.SHL.U32 R24, R23, 0x2, RZ ;  /* 0x0000000217187824 */ /* 0x000fc800078e00ff */
[----:B------:R-:W-:Y:S02]  /*06a0*/  IMAD.IADD R23, R24, 0x1, R29 ;  /* 0x0000000118177824 */ /* 0x000fe400078e021d */
[-C--:B0-----:R-:W-:Y:S01]  /*06b0*/  FMUL R29, R22, R25.reuse ;  /* 0x00000019161d7220 */ /* 0x081fe20000400000 */
[----:B------:R-:W-:-:S03]  /*06c0*/  FMUL R25, R20, R25 ;  /* 0x0000001914197220 */ /* 0x000fc60000400000 */
[-C--:B-1----:R-:W-:Y:S01]  /*06d0*/  FFMA R6, R20, R7.reuse, R29 ;  /* 0x0000000714067223 */ /* 0x082fe2000000001d */
[----:B------:R-:W-:-:S05]  /*06e0*/  FFMA R7, R22, R7, -R25 ;  /* 0x0000000716077223 */ /* 0x000fca0000000819 */
[----:B------:R-:W-:Y:S01]  /*06f0*/  STS.64 [R19], R6 ;  /* 0x0000000613007388 */ /* 0x000fe20000000a00 */
[----:B------:R-:W-:Y:S01]  /*0700*/  IMAD R26, R16, 0x10, R23 ;  /* 0x00000010101a7824 */ /* 0x000fe200078e0217 */
[----:B------:R-:W-:Y:S01]  /*0710*/  LEA R21, R23, UR4, 0x2 ;  /* 0x0000000417157c11 */ /* 0x000fe2000f8e10ff */
[----:B------:R-:W-:Y:S03]  /*0720*/  BAR.SYNC.DEFER_BLOCKING 0x0 ;  /* 0x0000000000007b1d */ /* 0x000fe60000010000 */
[----:B------:R-:W-:-:S04]  /*0730*/  SHF.L.U32 R20, R26, 0x10, RZ ;  /* 0x000000101a147819 */ /* 0x000fc800000006ff */
[----:B------:R-:W-:-:S05]  /*0740*/  LEA.HI.SX32 R20, R20, UR4, 0x12 ;  /* 0x0000000414147c11 */ /* 0x000fca000f8f92ff */
[----:B------:R-:W-:Y:S04]  /*0750*/  LDS R25, [R20] ;  /* 0x0000000014197984 */ /* 0x000fe80000000800 */
[----:B------:R-:W0:Y:S01]  /*0760*/  LDS R22, [R21] ;  /* 0x0000000015167984 */ /* 0x000e220000000800 */
[----:B------:R-:W-:Y:S02]  /*0770*/  IMAD.IADD R26, R9, 0x1, R23 ;  /* 0x00000001091a7824 */ /* 0x000fe400078e0217 */
[----:B0-----:R-:W-:-:S03]  /*0780*/  FFMA R22, R10, R22, R25 ;  /* 0x000000160a167223 */ /* 0x001fc60000000019 */
[----:B------:R-:W-:Y:S01]  /*0790*/  LEA R25, R26, UR7, 0x2 ;  /* 0x000000071a197c11 */ /* 0x000fe2000f8e10ff */
[----:B------:R-:W-:Y:S02]  /*07a0*/  IMAD R26, R16, 0x40, R21 ;  /* 0x00000040101a7824 */ /* 0x000fe400078e0215 */
[----:B------:R-:W-:-:S05]  /*07b0*/  FMUL R22, R11, R22 ;  /* 0x000000160b167220 */ /* 0x000fca0000400000 */
[----:B------:R-:W-:Y:S04]  /*07c0*/  STS [R25], R22 ;  /* 0x0000001619007388 */ /* 0x000fe80000000800 */
[----:B------:R-:W-:Y:S04]  /*07d0*/  LDS R27, [R26+0x4] ;  /* 0x000004001a1b7984 */ /* 0x000fe80000000800 */
[----:B------:R-:W0:Y:S01]  /*07e0*/  LDS R6, [R21+0x4] ;  /* 0x0000040015067984 */ /* 0x000e220000000800 */
[----:B------:R-:W-:Y:S01]  /*07f0*/  IMAD R17, R17, 0x8, R24 ;  /* 0x0000000811117824 */ /* 0x000fe200078e0218 */
[----:B------:R-:W-:-:S03]  /*0800*/  IADD3 R18, PT, PT, R18, R23, RZ ;  /* 0x0000001712127210 */ /* 0x000fc60007ffe0ff */
[----:B------:R-:W-:Y:S01]  /*0810*/  IMAD.U32 R19, R17, 0x10000, RZ ;  /* 0x0001000011137824 */ /* 0x000fe200078e00ff */
[----:B------:R-:W-:Y:S02]  /*0820*/  LEA R7, R18, UR7, 0x2 ;  /* 0x0000000712077c11 */ /* 0x000fe4000f8e10ff */
[----:B------:R-:W-:Y:S02]  /*0830*/  LEA R16, R23, UR7, 0x2 ;  /* 0x0000000717107c11 */ /* 0x000fe4000f8e10ff */
[----:B------:R-:W-:Y:S01]  /*0840*/  LEA.HI.SX32 R19, R19, UR7, 0x12 ;  /* 0x0000000713137c11 */ /* 0x000fe2000f8f92ff */
[----:B0-----:R-:W-:-:S05]  /*0850*/  FFMA R6, R10, R6, R27 ;  /* 0x000000060a067223 */ /* 0x001fca000000001b */
[----:B------:R-:W-:Y:S04]  /*0860*/  STS [R7], R6 ;  /* 0x0000000607007388 */ /* 0x000fe80000000800 */
[----:B------:R-:W-:Y:S04]  /*0870*/  LDS R19, [R19] ;  /* 0x0000000013137984 */ /* 0x000fe80000000800 */
[----:B------:R-:W0:Y:S01]  /*0880*/  LDS R18, [R16] ;  /* 0x0000000010127984 */ /* 0x000e220000000800 */
[----:B------:R-:W-:Y:S02]  /*0890*/  LEA R24, R17, UR7, 0x2 ;  /* 0x0000000711187c11 */ /* 0x000fe4000f8e10ff */
[----:B------:R-:W-:-:S04]  /*08a0*/  SHF.R.U32.HI R17, RZ, 0x2, R23 ;  /* 0x00000002ff117819 */ /* 0x000fc80000011617 */
[----:B------:R-:W-:Y:S01]  /*08b0*/  LOP3.LUT R20, R17, 0x4, RZ, 0xc0, !PT ;  /* 0x0000000411147812 */ /* 0x000fe200078ec0ff */
[----:B0-----:R-:W-:-:S05]  /*08c0*/  FFMA R18, R12, R18, R19 ;  /* 0x000000120c127223 */ /* 0x001fca0000000013 */
[----:B------:R-:W-:Y:S04]  /*08d0*/  STS [R21], R18 ;  /* 0x0000001215007388 */ /* 0x000fe80000000800 */
[----:B------:R-:W-:Y:S04]  /*08e0*/  LDS R25, [R24+0x4] ;  /* 0x0000040018197984 */ /* 0x000fe80000000800 */
[----:B------:R-:W0:Y:S01]  /*08f0*/  LDS R22, [R16+0x4] ;  /* 0x0000040010167984 */ /* 0x000e220000000800 */
[----:B------:R-:W-:Y:S02]  /*0900*/  LOP3.LUT R20, R20, 0x8, R23, 0xf8, !PT ;  /* 0x0000000814147812 */ /* 0x000fe400078ef817 */
[----:B------:R-:W-:-:S05]  /*0910*/  LOP3.LUT R7, R14, 0x3, RZ, 0xc0, !PT ;  /* 0x000000030e077812 */ /* 0x000fca00078ec0ff */
[----:B------:R-:W-:-:S05]  /*0920*/  IMAD R7, R20, R7, RZ ;  /* 0x0000000714077224 */ /* 0x000fca00078e02ff */
[----:B------:R-:W-:Y:S01]  /*0930*/  LEA R7, R7, UR5, 0x3 ;  /* 0x0000000507077c11 */ /* 0x000fe2000f8e18ff */
[----:B0-----:R-:W-:-:S05]  /*0940*/  FFMA R22, R12, R22, R25 ;  /* 0x000000160c167223 */ /* 0x001fca0000000019 */
[----:B------:R-:W-:Y:S04]  /*0950*/  STS [R21+0x4], R22 ;  /* 0x0000041615007388 */ /* 0x000fe80000000800 */
[----:B------:R-:W0:Y:S01]  /*0960*/  LDS.64 R6, [R7] ;  /* 0x0000000007067984 */ /* 0x000e220000000a00 */
[----:B------:R-:W-:-:S04]  /*0970*/  IMAD.IADD R15, R14, 0x1, R15 ;  /* 0x000000010e0f7824 */ /* 0x000fc800078e020f */
[----:B------:R-:W-:-:S04]  /*0980*/  IMAD R15, R14, 0x3, R15 ;  /* 0x000000030e0f7824 */ /* 0x000fc800078e020f */
[----:B------:R-:W-:-:S05]  /*0990*/  IMAD.SHL.U32 R20, R15, 0x2, RZ ;  /* 0x000000020f147824 */ /* 0x000fca00078e00ff */
[----:B------:R-:W-:-:S04]  /*09a0*/  LEA R13, R13, R20, 0x2 ;  /* 0x000000140d0d7211 */ /* 0x000fc800078e10ff */
[----:B------:R-:W-:Y:S01]  /*09b0*/  PRMT R17, R13, 0x9910, RZ ;  /* 0x000099100d117816 */ /* 0x000fe200000000ff */
[-C--:B0-----:R-:W-:Y:S01]  /*09c0*/  FMUL R13, R22, R7.reuse ;  /* 0x00000007160d7220 */ /* 0x081fe20000400000 */
[----:B------:R-:W-:-:S03]  /*09d0*/  FMUL R15, R18, R7 ;  /* 0x00000007120f7220 */ /* 0x000fc60000400000 */
[-C--:B------:R-:W-:Y:S01]  /*09e0*/  FFMA R14, R18, R6.reuse, R13 ;  /* 0x00000006120e7223 */ /* 0x080fe2000000000d */
[----:B------:R-:W-:-:S05]  /*09f0*/  FFMA R15, R22, R6, -R15 ;  /* 0x00000006160f7223 */ /* 0x000fca000000080f */
[----:B------:R-:W-:Y:S01]  /*0a00*/  STS.64 [R16], R14 ;  /* 0x0000000e10007388 */ /* 0x000fe20000000a00 */
[----:B------:R-:W-:Y:S02]  /*0a10*/  LOP3.LUT R18, R20, 0xffff, RZ, 0xc0, !PT ;  /* 0x0000ffff14127812 */ /* 0x000fe400078ec0ff */
[----:B------:R-:W-:Y:S01]  /*0a20*/  LEA R7, R17, UR7, 0x2 ;  /* 0x0000000711077c11 */ /* 0x000fe2000f8e10ff */
[----:B------:R-:W-:Y:S01]  /*0a30*/  BAR.SYNC.DEFER_BLOCKING 0x0 ;  /* 0x0000000000007b1d */ /* 0x000fe20000010000 */
[----:B------:R-:W-:-:S05]  /*0a40*/  LEA R6, R18, UR7, 0x2 ;  /* 0x0000000712067c11 */ /* 0x000fca000f8e10ff */
[----:B------:R-:W-:Y:S04]  /*0a50*/  LDS R13, [R7] ;  /* 0x00000000070d7984 */ /* 0x000fe80000000800 */
[----:B------:R-:W0:Y:S01]  /*0a60*/  LDS R17, [R6] ;  /* 0x0000000006117984 */ /* 0x000e220000000800 */
[----:B------:R-:W-:-:S04]  /*0a70*/  LOP3.LUT R19, R9, 0xffff, R20, 0xf8, !PT ;  /* 0x0000ffff09137812 */ /* 0x000fc800078ef814 */
[----:B------:R-:W-:Y:S01]  /*0a80*/  LEA R19, R19, UR4, 0x2 ;  /* 0x0000000413137c11 */ /* 0x000fe2000f8e10ff */
[----:B0-----:R-:W-:-:S04]  /*0a90*/  FFMA R22, R10, R17, R13 ;  /* 0x000000110a167223 */ /* 0x001fc8000000000d */
[----:B------:R-:W-:-:S05]  /*0aa0*/  FMUL R22, R11, R22 ;  /* 0x000000160b167220 */ /* 0x000fca0000400000 */
[----:B------:R-:W-:Y:S04]  /*0ab0*/  STS [R19], R22 ;  /* 0x0000001613007388 */ /* 0x000fe80000000800 */
[----:B------:R-:W-:Y:S04]  /*0ac0*/  LDS R11, [R7+0x4] ;  /* 0x00000400070b7984 */ /* 0x000fe80000000800 */
[----:B------:R-:W0:Y:S01]  /*0ad0*/  LDS R13, [R6+0x4] ;  /* 0x00000400060d7984 */ /* 0x000e220000000800 */
[C---:B------:R-:W-:Y:S02]  /*0ae0*/  VIADD R14, R20.reuse, 0x1fffe ;  /* 0x0001fffe140e7836 */ /* 0x040fe40000000000 */
[----:B------:R-:W-:Y:S01]  /*0af0*/  @P0 VIADD R14, R20, 0x2 ;  /* 0x00000002140e0836 */ /* 0x000fe20000000000 */
[----:B------:R-:W-:-:S04]  /*0b00*/  LOP3.LUT R9, R18, 0x1, R9, 0xf6, !PT ;  /* 0x0000000112097812 */ /* 0x000fc800078ef609 */
[----:B------:R-:W-:Y:S02]  /*0b10*/  PRMT R15, R14, 0x9910, RZ ;  /* 0x000099100e0f7816 */ /* 0x000fe400000000ff */
[----:B------:R-:W-:Y:S02]  /*0b20*/  LEA R14, R9, UR4, 0x2 ;  /* 0x00000004090e7c11 */ /* 0x000fe4000f8e10ff */
[----:B------:R-:W-:Y:S02]  /*0b30*/  LEA R9, R15, UR4, 0x2 ;  /* 0x000000040f097c11 */ /* 0x000fe4000f8e10ff */
[----:B------:R-:W-:Y:S01]  /*0b40*/  LEA R18, R18, UR4, 0x2 ;  /* 0x0000000412127c11 */ /* 0x000fe2000f8e10ff */
[----:B0-----:R-:W-:-:S05]  /*0b50*/  FFMA R11, R10, R13, R11 ;  /* 0x0000000d0a0b7223 */ /* 0x001fca000000000b */
[----:B------:R-:W-:Y:S04]  /*0b60*/  STS [R14], R11 ;  /* 0x0000000b0e007388 */ /* 0x000fe80000000800 */
[----:B------:R-:W-:Y:S04]  /*0b70*/  LDS R7, [R9] ;  /* 0x0000000009077984 */ /* 0x000fe80000000800 */
[----:B------:R-:W0:Y:S02]  /*0b80*/  LDS R10, [R18] ;  /* 0x00000000120a7984 */ /* 0x000e240000000800 */
[----:B0-----:R-:W-:-:S05]  /*0b90*/  FFMA R7, R12, R10, R7 ;  /* 0x0000000a0c077223 */ /* 0x001fca0000000007 */
[----:B------:R-:W-:Y:S04]  /*0ba0*/  STS [R6], R7 ;  /* 0x0000000706007388 */ /* 0x000fe80000000800 */
[----:B------:R-:W-:Y:S04]  /*0bb0*/  LDS R13, [R9+0x4] ;  /* 0x00000400090d7984 */ /* 0x000fe80000000800 */
[----:B------:R-:W0:Y:S02]  /*0bc0*/  LDS R10, [R18+0x4] ;  /* 0x00000400120a7984 */ /* 0x000e240000000800 */
[----:B0-----:R-:W-:-:S05]  /*0bd0*/  FFMA R13, R12, R10, R13 ;  /* 0x0000000a0c0d7223 */ /* 0x001fca000000000d */
[----:B------:R-:W-:Y:S01]  /*0be0*/  STS [R6+0x4], R13 ;  /* 0x0000040d06007388 */ /* 0x000fe20000000800 */
[----:B------:R-:W-:Y:S06]  /*0bf0*/  BAR.SYNC.DEFER_BLOCKING 0x0 ;  /* 0x0000000000007b1d */ /* 0x000fec0000010000 */
[----:B------:R-:W0:Y:S04]  /*0c00*/  LDS R15, [R0] ;  /* 0x00000000000f7984 */ /* 0x000e280000000800 */
[----:B------:R-:W1:Y:S04]  /*0c10*/  LDS R11, [R8] ;  /* 0x00000000080b7984 */ /* 0x000e680000000800 */
[----:B0-----:R-:W-:Y:S04]  /*0c20*/  STG.E desc[UR8][R2.64], R15 ;  /* 0x0000000f02007986 */ /* 0x001fe8000c101908 */
[----:B-1----:R-:W-:Y:S01]  /*0c30*/  STG.E desc[UR8][R4.64], R11 ;  /* 0x0000000b04007986 */ /* 0x002fe2000c101908 */
[----:B------:R-:W-:Y:S05]  /*0c40*/  EXIT ;  /* 0x000000000000794d */ /* 0x000fea0003800000 */
.L_x_0:
[----:B------:R-:W-:-:S00]  /*0c50*/  BRA `(.L_x_0) ;  /* 0xfffffffc00fc7947 */ /* 0x000fc0000383ffff */
[----:B------:R-:W-:-:S00]  /*0c60*/  NOP ;  /* 0x0000000000007918 */ /* 0x000fc00000000000 */
        /* <DEDUP_REMOVED lines=9> */
.L_x_1:


//--------------------- .nv.shared._Z3fftPfS_     --------------------------
	.section	.nv.shared._Z3fftPfS_,"aw",@nobits
	.sectionflags	@""
	.align	4
.nv.shared._Z3fftPfS_:
	.zero		2560


//--------------------- .nv.shared.reserved.0     --------------------------
	.section	.nv.shared.reserved.0,"aw",@nobits
	.weak		__nv_reservedSMEM_offset_0_alias
	.size		__nv_reservedSMEM_offset_0_alias, 0, 64
	.other		__nv_reservedSMEM_offset_0_alias,@"STO_CUDA_RESERVED_SHARED STV_DEFAULT"
__nv_reservedSMEM_offset_0_alias:
	.zero		0
	.zero		64


//--------------------- .nv.constant0._Z3fftPfS_  --------------------------
	.section	.nv.constant0._Z3fftPfS_,"a",@progbits
	.sectionflags	@""
	.align	4
.nv.constant0._Z3fftPfS_:
	.zero		912


//--------------------- SYMBOLS --------------------------

	.type		.nv.reservedSmem.offset0,@object
	.size		.nv.reservedSmem.offset0,0x4
	.type		.nv.reservedSmem.cap,@object
	.size		.nv.reservedSmem.cap,0x4
